	.headerflags	@"EF_CUDA_TEXMODE_UNIFIED EF_CUDA_64BIT_ADDRESS EF_CUDA_ACCELERATORS EF_CUDA_SM90 EF_CUDA_VIRTUAL_SM(EF_CUDA_SM90)"
	.elftype	@"ET_EXEC"


//--------------------- .nv.info                  --------------------------
	.section	.nv.info,"",@"SHT_CUDA_INFO"
	.align	4


	//----- nvinfo : EIATTR_REGCOUNT
	.align		4
        /*0000*/ 	.byte	0x04, 0x2f
        /*0002*/ 	.short	(.L_1 - .L_0)
	.align		4
.L_0:
        /*0004*/ 	.word	index@(triton_poi_fused__unsafe_index_add_mul_sub_18)
        /*0008*/ 	.word	0x00000022


	//----- nvinfo : EIATTR_MIN_STACK_SIZE
	.align		4
.L_1:
        /*000c*/ 	.byte	0x04, 0x12
        /*000e*/ 	.short	(.L_3 - .L_2)
	.align		4
.L_2:
        /*0010*/ 	.word	index@(triton_poi_fused__unsafe_index_add_mul_sub_18)
        /*0014*/ 	.word	0x00000000


	//----- nvinfo : EIATTR_FRAME_SIZE
	.align		4
.L_3:
        /*0018*/ 	.byte	0x04, 0x11
        /*001a*/ 	.short	(.L_5 - .L_4)
	.align		4
.L_4:
        /*001c*/ 	.word	index@(triton_poi_fused__unsafe_index_add_mul_sub_18)
        /*0020*/ 	.word	0x00000000


	//----- nvinfo : EIATTR_MIN_STACK_SIZE
	.align		4
.L_5:
        /*0024*/ 	.byte	0x04, 0x12
        /*0026*/ 	.short	(.L_7 - .L_6)
	.align		4
.L_6:
        /*0028*/ 	.word	index@(triton_poi_fused__unsafe_index_add_mul_sub_18)
        /*002c*/ 	.word	0x00000000
.L_7:


//--------------------- .nv.info.triton_poi_fused__unsafe_index_add_mul_sub_18 --------------------------
	.section	.nv.info.triton_poi_fused__unsafe_index_add_mul_sub_18,"",@"SHT_CUDA_INFO"
	.sectionflags	@""
	.align	4


	//----- nvinfo : EIATTR_CUDA_API_VERSION
	.align		4
        /*0000*/ 	.byte	0x04, 0x37
        /*0002*/ 	.short	(.L_9 - .L_8)
.L_8:
        /*0004*/ 	.word	0x0000007c


	//----- nvinfo : EIATTR_KPARAM_INFO
	.align		4
.L_9:
        /*0008*/ 	.byte	0x04, 0x17
        /*000a*/ 	.short	(.L_11 - .L_10)
.L_10:
        /*000c*/ 	.word	0x00000000
        /*0010*/ 	.short	0x0006
        /*0012*/ 	.short	0x0030
        /*0014*/ 	.byte	0x00, 0xf0, 0x11, 0x00


	//----- nvinfo : EIATTR_KPARAM_INFO
	.align		4
.L_11:
        /*0018*/ 	.byte	0x04, 0x17
        /*001a*/ 	.short	(.L_13 - .L_12)
.L_12:
        /*001c*/ 	.word	0x00000000
        /*0020*/ 	.short	0x0005
        /*0022*/ 	.short	0x0028
        /*0024*/ 	.byte	0x00, 0xf4, 0x21, 0x00


	//----- nvinfo : EIATTR_KPARAM_INFO
	.align		4
.L_13:
        /*0028*/ 	.byte	0x04, 0x17
        /*002a*/ 	.short	(.L_15 - .L_14)
.L_14:
        /*002c*/ 	.word	0x00000000
        /*0030*/ 	.short	0x0004
        /*0032*/ 	.short	0x0020
        /*0034*/ 	.byte	0x00, 0xf4, 0x21, 0x00


	//----- nvinfo : EIATTR_KPARAM_INFO
	.align		4
.L_15:
        /*0038*/ 	.byte	0x04, 0x17
        /*003a*/ 	.short	(.L_17 - .L_16)
.L_16:
        /*003c*/ 	.word	0x00000000
        /*0040*/ 	.short	0x0003
        /*0042*/ 	.short	0x0018
        /*0044*/ 	.byte	0x00, 0xf4, 0x21, 0x00


	//----- nvinfo : EIATTR_KPARAM_INFO
	.align		4
.L_17:
        /*0048*/ 	.byte	0x04, 0x17
        /*004a*/ 	.short	(.L_19 - .L_18)
.L_18:
        /*004c*/ 	.word	0x00000000
        /*0050*/ 	.short	0x0002
        /*0052*/ 	.short	0x0010
        /*0054*/ 	.byte	0x00, 0xf4, 0x21, 0x00


	//----- nvinfo : EIATTR_KPARAM_INFO
	.align		4
.L_19:
        /*0058*/ 	.byte	0x04, 0x17
        /*005a*/ 	.short	(.L_21 - .L_20)
.L_20:
        /*005c*/ 	.word	0x00000000
        /*0060*/ 	.short	0x0001
        /*0062*/ 	.short	0x0008
        /*0064*/ 	.byte	0x00, 0xf4, 0x21, 0x00


	//----- nvinfo : EIATTR_KPARAM_INFO
	.align		4
.L_21:
        /*0068*/ 	.byte	0x04, 0x17
        /*006a*/ 	.short	(.L_23 - .L_22)
.L_22:
        /*006c*/ 	.word	0x00000000
        /*0070*/ 	.short	0x0000
        /*0072*/ 	.short	0x0000
        /*0074*/ 	.byte	0x00, 0xf4, 0x21, 0x00


	//----- nvinfo : EIATTR_SPARSE_MMA_MASK
	.align		4
.L_23:
        /*0078*/ 	.byte	0x03, 0x50
        /*007a*/ 	.short	0x0000


	//----- nvinfo : EIATTR_MAXREG_COUNT
	.align		4
        /*007c*/ 	.byte	0x03, 0x1b
        /*007e*/ 	.short	0x00ff


	//----- nvinfo : EIATTR_EXIT_INSTR_OFFSETS
	.align		4
        /*0080*/ 	.byte	0x04, 0x1c
        /*0082*/ 	.short	(.L_25 - .L_24)


	//   ....[0]....
.L_24:
        /*0084*/ 	.word	0x00000b40


	//----- nvinfo : EIATTR_REQNTID
	.align		4
.L_25:
        /*0088*/ 	.byte	0x04, 0x10
        /*008a*/ 	.short	(.L_27 - .L_26)
.L_26:
        /*008c*/ 	.word	0x00000080
        /*0090*/ 	.word	0x00000001
        /*0094*/ 	.word	0x00000001


	//----- nvinfo : EIATTR_CBANK_PARAM_SIZE
	.align		4
.L_27:
        /*0098*/ 	.byte	0x03, 0x19
        /*009a*/ 	.short	0x0034


	//----- nvinfo : EIATTR_PARAM_CBANK
	.align		4
        /*009c*/ 	.byte	0x04, 0x0a
        /*009e*/ 	.short	(.L_29 - .L_28)
	.align		4
.L_28:
        /*00a0*/ 	.word	index@(.nv.constant0.triton_poi_fused__unsafe_index_add_mul_sub_18)
        /*00a4*/ 	.short	0x0210
        /*00a6*/ 	.short	0x0034


	//----- nvinfo : EIATTR_SW_WAR
	.align		4
.L_29:
        /*00a8*/ 	.byte	0x04, 0x36
        /*00aa*/ 	.short	(.L_31 - .L_30)
.L_30:
        /*00ac*/ 	.word	0x00000008
.L_31:


//--------------------- .nv.callgraph             --------------------------
	.section	.nv.callgraph,"",@"SHT_CUDA_CALLGRAPH"
	.align	4
	.sectionentsize	8
	.align		4
        /*0000*/ 	.word	0x00000000
	.align		4
        /*0004*/ 	.word	0xffffffff
	.align		4
        /*0008*/ 	.word	0x00000000
	.align		4
        /*000c*/ 	.word	0xfffffffe
	.align		4
        /*0010*/ 	.word	0x00000000
	.align		4
        /*0014*/ 	.word	0xfffffffd
	.align		4
        /*0018*/ 	.word	0x00000000
	.align		4
        /*001c*/ 	.word	0xfffffffc


//--------------------- .text.triton_poi_fused__unsafe_index_add_mul_sub_18 --------------------------
	.section	.text.triton_poi_fused__unsafe_index_add_mul_sub_18,"ax",@progbits
	.align	128
        .global         triton_poi_fused__unsafe_index_add_mul_sub_18
        .type           triton_poi_fused__unsafe_index_add_mul_sub_18,@function
        .size           triton_poi_fused__unsafe_index_add_mul_sub_18,(.L_x_1 - triton_poi_fused__unsafe_index_add_mul_sub_18)
        .other          triton_poi_fused__unsafe_index_add_mul_sub_18,@"STO_CUDA_ENTRY STV_DEFAULT"
triton_poi_fused__unsafe_index_add_mul_sub_18:
.text.triton_poi_fused__unsafe_index_add_mul_sub_18:
[----:B------:R-:W-:Y:S01]  /*0000*/  LDC R1, c[0x0][0x28] ;  /* 0x00000a00ff017b82 */ /* 0x000fe20000000800 */
[----:B------:R-:W1:Y:S07]  /*0010*/  S2R R0, SR_TID.X ;  /* 0x0000000000007919 */ /* 0x000e6e0000002100 */
[----:B------:R-:W2:Y:S01]  /*0020*/  LDC.64 R4, c[0x0][0x210] ;  /* 0x00008400ff047b82 */ /* 0x000ea20000000a00 */
[----:B------:R-:W-:Y:S01]  /*0030*/  ULDC.64 UR4, c[0x0][0x208] ;  /* 0x0000820000047ab9 */ /* 0x000fe20000000a00 */
[----:B------:R-:W-:Y:S01]  /*0040*/  ULDC.64 UR6, c[0x0][0x220] ;  /* 0x0000880000067ab9 */ /* 0x000fe20000000a00 */
[----:B------:R-:W3:Y:S05]  /*0050*/  S2R R3, SR_CTAID.X ;  /* 0x0000000000037919 */ /* 0x000eea0000002500 */
[----:B------:R-:W4:Y:S01]  /*0060*/  LDC.64 R26, c[0x0][0x218] ;  /* 0x00008600ff1a7b82 */ /* 0x000f220000000a00 */
[----:B-1----:R-:W-:Y:S01]  /*0070*/  IMAD.SHL.U32 R0, R0, 0x4, RZ ;  /* 0x0000000400007824 */ /* 0x002fe200078e00ff */
[----:B---3--:R-:W-:-:S04]  /*0080*/  SHF.R.S32.HI R18, RZ, 0x15, R3 ;  /* 0x00000015ff127819 */ /* 0x008fc80000011403 */
[----:B------:R-:W-:Y:S02]  /*0090*/  LOP3.LUT R0, R0, 0x1fc, RZ, 0xc0, !PT ;  /* 0x000001fc00007812 */ /* 0x000fe400078ec0ff */
[----:B------:R-:W-:-:S03]  /*00a0*/  SGXT R18, R18, 0x1 ;  /* 0x000000011212781a */ /* 0x000fc60000000200 */
[----:B------:R-:W-:-:S04]  /*00b0*/  IMAD R3, R3, 0x400, R0 ;  /* 0x0000040003037824 */ /* 0x000fc800078e0200 */
[----:B------:R-:W-:Y:S01]  /*00c0*/  VIADD R17, R3, 0x200 ;  /* 0x0000020003117836 */ /* 0x000fe20000000000 */
[----:B------:R-:W-:-:S04]  /*00d0*/  SHF.R.S32.HI R0, RZ, 0x1f, R3 ;  /* 0x0000001fff007819 */ /* 0x000fc80000011403 */
[----:B------:R-:W-:Y:S02]  /*00e0*/  LEA.HI R6, R18, R17, RZ, 0x4 ;  /* 0x0000001112067211 */ /* 0x000fe400078f20ff */
[----:B------:R-:W-:Y:S02]  /*00f0*/  LEA.HI R0, R0, R3, RZ, 0x4 ;  /* 0x0000000300007211 */ /* 0x000fe400078f20ff */
[----:B------:R-:W-:Y:S02]  /*0100*/  SHF.R.S32.HI R6, RZ, 0x4, R6 ;  /* 0x00000004ff067819 */ /* 0x000fe40000011406 */
[----:B------:R-:W-:Y:S02]  /*0110*/  SHF.R.S32.HI R2, RZ, 0x4, R0 ;  /* 0x00000004ff027819 */ /* 0x000fe40000011400 */
[----:B------:R-:W-:Y:S02]  /*0120*/  LEA.HI R8, R6, R6, RZ, 0x4 ;  /* 0x0000000606087211 */ /* 0x000fe400078f20ff */
[----:B------:R-:W-:-:S02]  /*0130*/  LEA.HI R7, R2, R2, RZ, 0x4 ;  /* 0x0000000202077211 */ /* 0x000fc400078f20ff */
[----:B------:R-:W-:Y:S02]  /*0140*/  LOP3.LUT R9, R8, 0xfffffff0, RZ, 0xc0, !PT ;  /* 0xfffffff008097812 */ /* 0x000fe400078ec0ff */
[----:B------:R-:W-:Y:S02]  /*0150*/  LOP3.LUT R7, R7, 0xfffffff0, RZ, 0xc0, !PT ;  /* 0xfffffff007077812 */ /* 0x000fe400078ec0ff */
[----:B------:R-:W-:Y:S01]  /*0160*/  LOP3.LUT R16, R0, 0xfffffff0, RZ, 0xc0, !PT ;  /* 0xfffffff000107812 */ /* 0x000fe200078ec0ff */
[----:B------:R-:W-:Y:S02]  /*0170*/  IMAD.IADD R9, R6, 0x1, -R9 ;  /* 0x0000000106097824 */ /* 0x000fe400078e0a09 */
[----:B------:R-:W-:Y:S02]  /*0180*/  IMAD.IADD R7, R2, 0x1, -R7 ;  /* 0x0000000102077824 */ /* 0x000fe400078e0a07 */
[--C-:B--2---:R-:W-:Y:S02]  /*0190*/  IMAD.WIDE R10, R9, 0x8, R4.reuse ;  /* 0x00000008090a7825 */ /* 0x104fe400078e0204 */
[----:B------:R-:W1:Y:S02]  /*01a0*/  LDC.64 R8, c[0x0][0x228] ;  /* 0x00008a00ff087b82 */ /* 0x000e640000000a00 */
[----:B------:R-:W-:-:S02]  /*01b0*/  IMAD.WIDE R20, R7, 0x8, R4 ;  /* 0x0000000807147825 */ /* 0x000fc400078e0204 */
[----:B------:R-:W2:Y:S02]  /*01c0*/  LDG.E.EL.64 R10, desc[UR4][R10.64] ;  /* 0x000000040a0a7981 */ /* 0x000ea4000c2e1b00 */
[----:B------:R-:W-:Y:S02]  /*01d0*/  IMAD.IADD R16, R3, 0x1, -R16 ;  /* 0x0000000103107824 */ /* 0x000fe400078e0a10 */
[----:B------:R-:W3:Y:S02]  /*01e0*/  LDG.E.EL.64 R20, desc[UR4][R20.64] ;  /* 0x0000000414147981 */ /* 0x000ee4000c2e1b00 */
[----:B----4-:R-:W-:-:S06]  /*01f0*/  IMAD.WIDE R12, R16, 0x8, R26 ;  /* 0x00000008100c7825 */ /* 0x010fcc00078e021a */
[----:B------:R-:W4:Y:S01]  /*0200*/  LDG.E.EL.128 R12, desc[UR4][R12.64] ;  /* 0x000000040c0c7981 */ /* 0x000f22000c2e1d00 */
[----:B-1----:R-:W-:-:S06]  /*0210*/  IMAD.WIDE R4, R16, 0x8, R8 ;  /* 0x0000000810047825 */ /* 0x002fcc00078e0208 */
[----:B------:R-:W5:Y:S01]  /*0220*/  LDG.E.EL.128 R4, desc[UR4][R4.64] ;  /* 0x0000000404047981 */ /* 0x000f62000c2e1d00 */
[----:B------:R-:W-:-:S05]  /*0230*/  VIADD R25, R3, 0x2 ;  /* 0x0000000203197836 */ /* 0x000fca0000000000 */
[----:B------:R-:W-:-:S04]  /*0240*/  LEA.HI R0, R18, R25, RZ, 0x4 ;  /* 0x0000001912007211 */ /* 0x000fc800078f20ff */
[----:B------:R-:W-:-:S05]  /*0250*/  LOP3.LUT R0, R0, 0xfffffff0, RZ, 0xc0, !PT ;  /* 0xfffffff000007812 */ /* 0x000fca00078ec0ff */
[----:B------:R-:W-:Y:S01]  /*0260*/  IMAD.IADD R25, R25, 0x1, -R0 ;  /* 0x0000000119197824 */ /* 0x000fe200078e0a00 */
[----:B------:R-:W-:-:S04]  /*0270*/  LEA.HI R17, R18, R17, RZ, 0x8 ;  /* 0x0000001112117211 */ /* 0x000fc800078f40ff */
[----:B------:R-:W-:Y:S02]  /*0280*/  SHF.R.S32.HI R17, RZ, 0x8, R17 ;  /* 0x00000008ff117819 */ /* 0x000fe40000011411 */
[----:B--2---:R-:W-:-:S04]  /*0290*/  SHF.R.U32.HI R23, RZ, 0x1c, R11 ;  /* 0x0000001cff177819 */ /* 0x004fc8000001160b */
[----:B------:R-:W-:Y:S02]  /*02a0*/  LOP3.LUT R23, R23, 0x8, RZ, 0xc0, !PT ;  /* 0x0000000817177812 */ /* 0x000fe400078ec0ff */
[----:B---3--:R-:W-:Y:S02]  /*02b0*/  SHF.R.U32.HI R19, RZ, 0x1c, R21 ;  /* 0x0000001cff137819 */ /* 0x008fe40000011615 */
[----:B------:R-:W-:Y:S02]  /*02c0*/  IADD3 R2, P1, R10, R23, RZ ;  /* 0x000000170a027210 */ /* 0x000fe40007f3e0ff */
[----:B------:R-:W-:-:S03]  /*02d0*/  LOP3.LUT R19, R19, 0x8, RZ, 0xc0, !PT ;  /* 0x0000000813137812 */ /* 0x000fc600078ec0ff */
[----:B------:R-:W-:Y:S01]  /*02e0*/  IMAD.X R11, RZ, RZ, R11, P1 ;  /* 0x000000ffff0b7224 */ /* 0x000fe200008e060b */
[----:B------:R-:W-:Y:S02]  /*02f0*/  IADD3 R19, P0, R20, R19, RZ ;  /* 0x0000001314137210 */ /* 0x000fe40007f1e0ff */
[----:B----4-:R-:W-:Y:S02]  /*0300*/  SHF.R.U32.HI R28, RZ, 0x1a, R13 ;  /* 0x0000001aff1c7819 */ /* 0x010fe4000001160d */
[----:B------:R-:W-:Y:S01]  /*0310*/  SHF.L.U64.HI R0, R2, 0x5, R11 ;  /* 0x0000000502007819 */ /* 0x000fe2000001020b */
[----:B------:R-:W-:Y:S01]  /*0320*/  IMAD.X R20, RZ, RZ, R21, P0 ;  /* 0x000000ffff147224 */ /* 0x000fe200000e0615 */
[----:B------:R-:W-:Y:S01]  /*0330*/  LEA R29, P0, R12, UR6, 0x2 ;  /* 0x000000060c1d7c11 */ /* 0x000fe2000f8010ff */
[----:B------:R-:W-:Y:S01]  /*0340*/  IMAD.SHL.U32 R2, R2, 0x20, RZ ;  /* 0x0000002002027824 */ /* 0x000fe200078e00ff */
[----:B------:R-:W-:Y:S02]  /*0350*/  LOP3.LUT R28, R28, 0x20, RZ, 0xc0, !PT ;  /* 0x000000201c1c7812 */ /* 0x000fe400078ec0ff */
[----:B------:R-:W-:-:S02]  /*0360*/  LEA.HI.X R13, R12, UR7, R13, 0x2, P0 ;  /* 0x000000070c0d7c11 */ /* 0x000fc400080f140d */
[----:B------:R-:W-:Y:S01]  /*0370*/  IADD3 R22, P2, P3, R2, R29, R28 ;  /* 0x0000001d02167210 */ /* 0x000fe20007b5e01c */
[C---:B------:R-:W-:Y:S01]  /*0380*/  IMAD.SHL.U32 R10, R19.reuse, 0x20, RZ ;  /* 0x00000020130a7824 */ /* 0x040fe200078e00ff */
[----:B------:R-:W-:Y:S02]  /*0390*/  SHF.L.U64.HI R11, R19, 0x5, R20 ;  /* 0x00000005130b7819 */ /* 0x000fe40000010214 */
[----:B------:R-:W-:Y:S02]  /*03a0*/  IADD3.X R23, R0, R13, RZ, P2, P3 ;  /* 0x0000000d00177210 */ /* 0x000fe400017e64ff */
[----:B------:R-:W-:Y:S02]  /*03b0*/  SHF.R.U32.HI R19, RZ, 0x1a, R15 ;  /* 0x0000001aff137819 */ /* 0x000fe4000001160f */
[----:B------:R-:W-:Y:S01]  /*03c0*/  LEA R12, P2, R14, UR6, 0x2 ;  /* 0x000000060e0c7c11 */ /* 0x000fe2000f8410ff */
[----:B------:R-:W-:Y:S01]  /*03d0*/  IMAD.SHL.U32 R20, R17, 0x40, RZ ;  /* 0x0000004011147824 */ /* 0x000fe200078e00ff */
[----:B------:R-:W-:-:S02]  /*03e0*/  IADD3 R28, P0, P1, R10, R29, R28 ;  /* 0x0000001d0a1c7210 */ /* 0x000fc4000791e01c */
[----:B------:R-:W-:Y:S02]  /*03f0*/  LEA.HI R17, R18, R3, RZ, 0x8 ;  /* 0x0000000312117211 */ /* 0x000fe400078f40ff */
[----:B------:R-:W-:Y:S02]  /*0400*/  LOP3.LUT R19, R19, 0x20, RZ, 0xc0, !PT ;  /* 0x0000002013137812 */ /* 0x000fe400078ec0ff */
[----:B------:R-:W-:Y:S02]  /*0410*/  LEA.HI.X R14, R14, UR7, R15, 0x2, P2 ;  /* 0x000000070e0e7c11 */ /* 0x000fe400090f140f */
[----:B-----5:R-:W-:Y:S02]  /*0420*/  SHF.R.U32.HI R15, RZ, 0x1a, R5 ;  /* 0x0000001aff0f7819 */ /* 0x020fe40000011605 */
[----:B------:R-:W-:Y:S02]  /*0430*/  IADD3 R18, P5, P4, R10, R12, R19 ;  /* 0x0000000c0a127210 */ /* 0x000fe40007cbe013 */
[----:B------:R-:W-:-:S02]  /*0440*/  SHF.R.S32.HI R17, RZ, 0x8, R17 ;  /* 0x00000008ff117819 */ /* 0x000fc40000011411 */
[----:B------:R-:W-:Y:S02]  /*0450*/  IADD3.X R29, R11, R13, RZ, P0, P1 ;  /* 0x0000000d0b1d7210 */ /* 0x000fe400007e24ff */
[----:B------:R-:W-:Y:S02]  /*0460*/  LOP3.LUT R13, R15, 0x20, RZ, 0xc0, !PT ;  /* 0x000000200f0d7812 */ /* 0x000fe400078ec0ff */
[----:B------:R-:W-:Y:S02]  /*0470*/  LEA R15, P0, R4, UR6, 0x2 ;  /* 0x00000006040f7c11 */ /* 0x000fe4000f8010ff */
[----:B------:R-:W-:Y:S01]  /*0480*/  IADD3 R12, P3, P2, R2, R12, R19 ;  /* 0x0000000c020c7210 */ /* 0x000fe20007a7e013 */
[----:B------:R-:W-:Y:S01]  /*0490*/  IMAD.SHL.U32 R21, R17, 0x40, RZ ;  /* 0x0000004011157824 */ /* 0x000fe200078e00ff */
[----:B------:R-:W-:Y:S02]  /*04a0*/  IADD3.X R19, R11, R14, RZ, P5, P4 ;  /* 0x0000000e0b137210 */ /* 0x000fe40002fe84ff */
[----:B------:R-:W-:-:S02]  /*04b0*/  LEA.HI.X R5, R4, UR7, R5, 0x2, P0 ;  /* 0x0000000704057c11 */ /* 0x000fc400080f1405 */
[----:B------:R-:W-:Y:S01]  /*04c0*/  IADD3 R30, P0, P1, R10, R15, R13 ;  /* 0x0000000f0a1e7210 */ /* 0x000fe2000791e00d */
[----:B------:R-:W-:-:S03]  /*04d0*/  IMAD.WIDE R18, R21, 0x4, R18 ;  /* 0x0000000415127825 */ /* 0x000fc600078e0212 */
[----:B------:R-:W-:Y:S02]  /*04e0*/  IADD3.X R31, R11, R5, RZ, P0, P1 ;  /* 0x000000050b1f7210 */ /* 0x000fe400007e24ff */
[----:B------:R-:W-:Y:S01]  /*04f0*/  IADD3 R4, P0, P1, R2, R15, R13 ;  /* 0x0000000f02047210 */ /* 0x000fe2000791e00d */
[----:B------:R1:W2:Y:S01]  /*0500*/  LDG.E.EL R24, desc[UR4][R18.64] ;  /* 0x0000000412187981 */ /* 0x0002a2000c2e1900 */
[----:B------:R-:W-:Y:S01]  /*0510*/  IADD3.X R13, R0, R14, RZ, P3, P2 ;  /* 0x0000000e000d7210 */ /* 0x000fe20001fe44ff */
[----:B------:R-:W-:Y:S01]  /*0520*/  IMAD.WIDE R22, R20, 0x4, R22 ;  /* 0x0000000414167825 */ /* 0x000fe200078e0216 */
[----:B------:R-:W-:-:S03]  /*0530*/  IADD3.X R5, R0, R5, RZ, P0, P1 ;  /* 0x0000000500057210 */ /* 0x000fc600007e24ff */
[C---:B------:R-:W-:Y:S02]  /*0540*/  IMAD.WIDE R12, R20.reuse, 0x4, R12 ;  /* 0x00000004140c7825 */ /* 0x040fe400078e020c */
[----:B------:R-:W3:Y:S01]  /*0550*/  LDG.E.EL R22, desc[UR4][R22.64] ;  /* 0x0000000416167981 */ /* 0x000ee2000c2e1900 */
[----:B-1----:R-:W1:Y:S01]  /*0560*/  LDC.64 R18, c[0x0][0x230] ;  /* 0x00008c00ff127b82 */ /* 0x002e620000000a00 */
[----:B------:R-:W-:-:S04]  /*0570*/  IMAD.WIDE R14, R20, 0x4, R4 ;  /* 0x00000004140e7825 */ /* 0x000fc800078e0204 */
[C---:B------:R-:W-:Y:S01]  /*0580*/  IMAD.WIDE R4, R25.reuse, 0x8, R8 ;  /* 0x0000000819047825 */ /* 0x040fe200078e0208 */
[----:B------:R-:W-:Y:S01]  /*0590*/  SHF.R.U32.HI R8, RZ, 0x1a, R7 ;  /* 0x0000001aff087819 */ /* 0x000fe20000011607 */
[----:B------:R-:W3:Y:S04]  /*05a0*/  LDG.E.EL R9, desc[UR4][R14.64] ;  /* 0x000000040e097981 */ /* 0x000ee8000c2e1900 */
[----:B------:R4:W5:Y:S01]  /*05b0*/  LDG.E.EL R23, desc[UR4][R12.64] ;  /* 0x000000040c177981 */ /* 0x000962000c2e1900 */
[----:B------:R-:W-:Y:S01]  /*05c0*/  LOP3.LUT R8, R8, 0x20, RZ, 0xc0, !PT ;  /* 0x0000002008087812 */ /* 0x000fe200078ec0ff */
[----:B----4-:R-:W-:Y:S01]  /*05d0*/  IMAD.WIDE R12, R25, 0x8, R26 ;  /* 0x00000008190c7825 */ /* 0x010fe200078e021a */
[----:B------:R-:W-:-:S04]  /*05e0*/  LEA R25, P0, R6, UR6, 0x2 ;  /* 0x0000000606197c11 */ /* 0x000fc8000f8010ff */
[----:B------:R-:W-:Y:S02]  /*05f0*/  LEA.HI.X R7, R6, UR7, R7, 0x2, P0 ;  /* 0x0000000706077c11 */ /* 0x000fe400080f1407 */
[----:B------:R-:W-:Y:S01]  /*0600*/  IADD3 R14, P0, P1, R10, R25, R8 ;  /* 0x000000190a0e7210 */ /* 0x000fe2000791e008 */
[----:B------:R-:W-:-:S03]  /*0610*/  IMAD.WIDE R28, R21, 0x4, R28 ;  /* 0x00000004151c7825 */ /* 0x000fc600078e021c */
[----:B------:R-:W-:Y:S01]  /*0620*/  IADD3.X R15, R11, R7, RZ, P0, P1 ;  /* 0x000000070b0f7210 */ /* 0x000fe200007e24ff */
[----:B------:R-:W-:Y:S02]  /*0630*/  IMAD.WIDE R30, R21, 0x4, R30 ;  /* 0x00000004151e7825 */ /* 0x000fe400078e021e */
[----:B------:R-:W4:Y:S02]  /*0640*/  LDG.E.EL R28, desc[UR4][R28.64] ;  /* 0x000000041c1c7981 */ /* 0x000f24000c2e1900 */
[----:B-1----:R-:W-:-:S04]  /*0650*/  IMAD.WIDE R18, R16, 0x4, R18 ;  /* 0x0000000410127825 */ /* 0x002fc800078e0212 */
[----:B------:R-:W-:Y:S01]  /*0660*/  IMAD.WIDE R14, R21, 0x4, R14 ;  /* 0x00000004150e7825 */ /* 0x000fe200078e020e */
[----:B------:R-:W-:Y:S01]  /*0670*/  IADD3 R6, P0, P1, R2, R25, R8 ;  /* 0x0000001902067210 */ /* 0x000fe2000791e008 */
[----:B------:R-:W2:Y:S04]  /*0680*/  LDG.E.EL.128 R16, desc[UR4][R18.64] ;  /* 0x0000000412107981 */ /* 0x000ea8000c2e1d00 */
[----:B------:R-:W4:Y:S04]  /*0690*/  LDG.E.EL R29, desc[UR4][R30.64] ;  /* 0x000000041e1d7981 */ /* 0x000f28000c2e1900 */
[----:B------:R-:W2:Y:S01]  /*06a0*/  LDG.E.EL R25, desc[UR4][R14.64] ;  /* 0x000000040e197981 */ /* 0x000ea2000c2e1900 */
[----:B------:R-:W-:-:S03]  /*06b0*/  IADD3.X R7, R0, R7, RZ, P0, P1 ;  /* 0x0000000700077210 */ /* 0x000fc600007e24ff */
[----:B------:R-:W5:Y:S01]  /*06c0*/  LDG.E.EL.128 R12, desc[UR4][R12.64] ;  /* 0x000000040c0c7981 */ /* 0x000f62000c2e1d00 */
[----:B------:R-:W-:-:S05]  /*06d0*/  IMAD.WIDE R6, R20, 0x4, R6 ;  /* 0x0000000414067825 */ /* 0x000fca00078e0206 */
[----:B------:R-:W5:Y:S04]  /*06e0*/  LDG.E.EL R26, desc[UR4][R6.64] ;  /* 0x00000004061a7981 */ /* 0x000f68000c2e1900 */
[----:B------:R-:W5:Y:S01]  /*06f0*/  LDG.E.EL.128 R4, desc[UR4][R4.64] ;  /* 0x0000000404047981 */ /* 0x000f62000c2e1d00 */
[----:B---3--:R-:W-:Y:S01]  /*0700*/  FADD R9, -R22, R9 ;  /* 0x0000000916097221 */ /* 0x008fe20000000100 */
[----:B----4-:R-:W-:-:S04]  /*0710*/  FADD R29, -R28, R29 ;  /* 0x0000001d1c1d7221 */ /* 0x010fc80000000100 */
[C---:B--2---:R-:W-:Y:S01]  /*0720*/  FFMA R8, R16.reuse, R29, R28 ;  /* 0x0000001d10087223 */ /* 0x044fe2000000001c */
[----:B------:R-:W-:Y:S01]  /*0730*/  FFMA R16, R16, R9, R22 ;  /* 0x0000000910107223 */ /* 0x000fe20000000016 */
[--C-:B-----5:R-:W-:Y:S02]  /*0740*/  SHF.R.U32.HI R29, RZ, 0x1a, R13.reuse ;  /* 0x0000001aff1d7819 */ /* 0x120fe4000001160d */
[C---:B------:R-:W-:Y:S02]  /*0750*/  LEA R28, P0, R12.reuse, UR6, 0x2 ;  /* 0x000000060c1c7c11 */ /* 0x040fe4000f8010ff */
[----:B------:R-:W-:Y:S02]  /*0760*/  LOP3.LUT R29, R29, 0x20, RZ, 0xc0, !PT ;  /* 0x000000201d1d7812 */ /* 0x000fe400078ec0ff */
[----:B------:R-:W-:Y:S02]  /*0770*/  LEA.HI.X R9, R12, UR7, R13, 0x2, P0 ;  /* 0x000000070c097c11 */ /* 0x000fe400080f140d */
[----:B------:R-:W-:-:S02]  /*0780*/  IADD3 R12, P0, P1, R10, R28, R29 ;  /* 0x0000001c0a0c7210 */ /* 0x000fc4000791e01d */
[----:B------:R-:W-:Y:S02]  /*0790*/  IADD3 R28, P2, P3, R2, R28, R29 ;  /* 0x0000001c021c7210 */ /* 0x000fe40007b5e01d */
[-C--:B------:R-:W-:Y:S02]  /*07a0*/  IADD3.X R13, R11, R9.reuse, RZ, P0, P1 ;  /* 0x000000090b0d7210 */ /* 0x080fe400007e24ff */
[----:B------:R-:W-:Y:S01]  /*07b0*/  IADD3.X R29, R0, R9, RZ, P2, P3 ;  /* 0x00000009001d7210 */ /* 0x000fe200017e64ff */
[----:B------:R-:W-:Y:S01]  /*07c0*/  FADD R9, -R24, R25 ;  /* 0x0000001918097221 */ /* 0x000fe20000000100 */
[----:B------:R-:W-:Y:S01]  /*07d0*/  FADD R26, -R23, R26 ;  /* 0x0000001a171a7221 */ /* 0x000fe20000000100 */
[----:B------:R-:W-:Y:S02]  /*07e0*/  SHF.R.U32.HI R25, RZ, 0x1a, R15 ;  /* 0x0000001aff197819 */ /* 0x000fe4000001160f */
[C---:B------:R-:W-:Y:S01]  /*07f0*/  FFMA R9, R17.reuse, R9, R24 ;  /* 0x0000000911097223 */ /* 0x040fe20000000018 */
[----:B------:R-:W-:Y:S01]  /*0800*/  SHF.R.U32.HI R22, RZ, 0x1a, R5 ;  /* 0x0000001aff167819 */ /* 0x000fe20000011605 */
[----:B------:R-:W-:Y:S01]  /*0810*/  FFMA R17, R17, R26, R23 ;  /* 0x0000001a11117223 */ /* 0x000fe20000000017 */
[----:B------:R-:W-:-:S02]  /*0820*/  LEA R24, P1, R4, UR6, 0x2 ;  /* 0x0000000604187c11 */ /* 0x000fc4000f8210ff */
[----:B------:R-:W-:Y:S02]  /*0830*/  LEA R23, P0, R14, UR6, 0x2 ;  /* 0x000000060e177c11 */ /* 0x000fe4000f8010ff */
[----:B------:R-:W-:Y:S02]  /*0840*/  LOP3.LUT R25, R25, 0x20, RZ, 0xc0, !PT ;  /* 0x0000002019197812 */ /* 0x000fe400078ec0ff */
[----:B------:R-:W-:Y:S02]  /*0850*/  LOP3.LUT R22, R22, 0x20, RZ, 0xc0, !PT ;  /* 0x0000002016167812 */ /* 0x000fe400078ec0ff */
[----:B------:R-:W-:Y:S02]  /*0860*/  LEA.HI.X R27, R4, UR7, R5, 0x2, P1 ;  /* 0x00000007041b7c11 */ /* 0x000fe400088f1405 */
[----:B------:R-:W-:Y:S02]  /*0870*/  LEA.HI.X R26, R14, UR7, R15, 0x2, P0 ;  /* 0x000000070e1a7c11 */ /* 0x000fe400080f140f */
[----:B------:R-:W-:-:S02]  /*0880*/  IADD3 R4, P2, P3, R10, R23, R25 ;  /* 0x000000170a047210 */ /* 0x000fc40007b5e019 */
[----:B------:R-:W-:Y:S02]  /*0890*/  IADD3 R14, P4, P5, R10, R24, R22 ;  /* 0x000000180a0e7210 */ /* 0x000fe40007d9e016 */
[C---:B------:R-:W-:Y:S02]  /*08a0*/  IADD3.X R5, R11.reuse, R26, RZ, P2, P3 ;  /* 0x0000001a0b057210 */ /* 0x040fe400017e64ff */
[----:B------:R-:W-:Y:S01]  /*08b0*/  IADD3.X R15, R11, R27, RZ, P4, P5 ;  /* 0x0000001b0b0f7210 */ /* 0x000fe200027ea4ff */
[----:B------:R-:W-:Y:S01]  /*08c0*/  IMAD.WIDE R4, R21, 0x4, R4 ;  /* 0x0000000415047825 */ /* 0x000fe200078e0204 */
[----:B------:R-:W-:-:S03]  /*08d0*/  IADD3 R22, P0, P1, R2, R24, R22 ;  /* 0x0000001802167210 */ /* 0x000fc6000791e016 */
[C---:B------:R-:W-:Y:S01]  /*08e0*/  IMAD.WIDE R14, R21.reuse, 0x4, R14 ;  /* 0x00000004150e7825 */ /* 0x040fe200078e020e */
[----:B------:R-:W-:Y:S01]  /*08f0*/  SHF.R.U32.HI R24, RZ, 0x1a, R7 ;  /* 0x0000001aff187819 */ /* 0x000fe20000011607 */
[----:B------:R-:W2:Y:S02]  /*0900*/  LDG.E.EL R4, desc[UR4][R4.64] ;  /* 0x0000000404047981 */ /* 0x000ea4000c2e1900 */
[----:B------:R-:W-:-:S04]  /*0910*/  IMAD.WIDE R12, R21, 0x4, R12 ;  /* 0x00000004150c7825 */ /* 0x000fc800078e020c */
[----:B------:R-:W-:Y:S02]  /*0920*/  IMAD.WIDE R28, R20, 0x4, R28 ;  /* 0x00000004141c7825 */ /* 0x000fe400078e021c */
[----:B------:R-:W3:Y:S04]  /*0930*/  LDG.E.EL R12, desc[UR4][R12.64] ;  /* 0x000000040c0c7981 */ /* 0x000ee8000c2e1900 */
[----:B------:R1:W3:Y:S04]  /*0940*/  LDG.E.EL R5, desc[UR4][R14.64] ;  /* 0x000000040e057981 */ /* 0x0002e8000c2e1900 */
[----:B------:R4:W5:Y:S01]  /*0950*/  LDG.E.EL R13, desc[UR4][R28.64] ;  /* 0x000000041c0d7981 */ /* 0x000962000c2e1900 */
[----:B-1----:R-:W-:-:S02]  /*0960*/  LOP3.LUT R15, R24, 0x20, RZ, 0xc0, !PT ;  /* 0x00000020180f7812 */ /* 0x002fc400078ec0ff */
[----:B------:R-:W-:-:S04]  /*0970*/  LEA R14, P2, R6, UR6, 0x2 ;  /* 0x00000006060e7c11 */ /* 0x000fc8000f8410ff */
[----:B------:R-:W-:Y:S02]  /*0980*/  LEA.HI.X R6, R6, UR7, R7, 0x2, P2 ;  /* 0x0000000706067c11 */ /* 0x000fe400090f1407 */
[----:B------:R-:W-:Y:S02]  /*0990*/  IADD3 R10, P4, P5, R10, R14, R15 ;  /* 0x0000000e0a0a7210 */ /* 0x000fe40007d9e00f */
[C---:B------:R-:W-:Y:S02]  /*09a0*/  IADD3 R24, P2, P3, R2.reuse, R23, R25 ;  /* 0x0000001702187210 */ /* 0x040fe40007b5e019 */
[----:B------:R-:W-:Y:S02]  /*09b0*/  IADD3.X R11, R11, R6, RZ, P4, P5 ;  /* 0x000000060b0b7210 */ /* 0x000fe400027ea4ff */
[----:B----4-:R-:W-:Y:S02]  /*09c0*/  IADD3 R28, P4, P5, R2, R14, R15 ;  /* 0x0000000e021c7210 */ /* 0x010fe40007d9e00f */
[----:B------:R-:W-:-:S02]  /*09d0*/  IADD3.X R25, R0, R26, RZ, P2, P3 ;  /* 0x0000001a00197210 */ /* 0x000fc400017e64ff */
[C---:B------:R-:W-:Y:S02]  /*09e0*/  IADD3.X R23, R0.reuse, R27, RZ, P0, P1 ;  /* 0x0000001b00177210 */ /* 0x040fe400007e24ff */
[----:B------:R-:W-:Y:S01]  /*09f0*/  IADD3.X R29, R0, R6, RZ, P4, P5 ;  /* 0x00000006001d7210 */ /* 0x000fe200027ea4ff */
[----:B------:R-:W-:Y:S02]  /*0a00*/  IMAD.WIDE R6, R21, 0x4, R10 ;  /* 0x0000000415067825 */ /* 0x000fe400078e020a */
[----:B------:R-:W1:Y:S02]  /*0a10*/  LDC.64 R10, c[0x0][0x238] ;  /* 0x00008e00ff0a7b82 */ /* 0x000e640000000a00 */
[C---:B------:R-:W-:Y:S02]  /*0a20*/  IMAD.WIDE R24, R20.reuse, 0x4, R24 ;  /* 0x0000000414187825 */ /* 0x040fe400078e0218 */
[----:B------:R-:W2:Y:S02]  /*0a30*/  LDG.E.EL R7, desc[UR4][R6.64] ;  /* 0x0000000406077981 */ /* 0x000ea4000c2e1900 */
[----:B------:R-:W-:-:S02]  /*0a40*/  IMAD.WIDE R22, R20, 0x4, R22 ;  /* 0x0000000414167825 */ /* 0x000fc400078e0216 */
[----:B------:R-:W4:Y:S02]  /*0a50*/  LDG.E.EL R24, desc[UR4][R24.64] ;  /* 0x0000000418187981 */ /* 0x000f24000c2e1900 */
[----:B------:R-:W-:Y:S02]  /*0a60*/  IMAD.WIDE R28, R20, 0x4, R28 ;  /* 0x00000004141c7825 */ /* 0x000fe400078e021c */
[----:B------:R-:W5:Y:S04]  /*0a70*/  LDG.E.EL R22, desc[UR4][R22.64] ;  /* 0x0000000416167981 */ /* 0x000f68000c2e1900 */
[----:B------:R-:W4:Y:S01]  /*0a80*/  LDG.E.EL R29, desc[UR4][R28.64] ;  /* 0x000000041c1d7981 */ /* 0x000f22000c2e1900 */
[----:B-1----:R-:W-:-:S04]  /*0a90*/  IMAD.WIDE R2, R3, 0x4, R10 ;  /* 0x0000000403027825 */ /* 0x002fc800078e020a */
[----:B---3--:R-:W-:-:S04]  /*0aa0*/  FADD R5, -R12, R5 ;  /* 0x000000050c057221 */ /* 0x008fc80000000100 */
[----:B------:R-:W-:Y:S01]  /*0ab0*/  FFMA R10, R18, R5, R12 ;  /* 0x00000005120a7223 */ /* 0x000fe2000000000c */
[----:B--2---:R-:W-:-:S04]  /*0ac0*/  FADD R11, -R4, R7 ;  /* 0x00000007040b7221 */ /* 0x004fc80000000100 */
[----:B------:R-:W-:Y:S01]  /*0ad0*/  FFMA R11, R19, R11, R4 ;  /* 0x0000000b130b7223 */ /* 0x000fe20000000004 */
[----:B-----5:R-:W-:Y:S01]  /*0ae0*/  FADD R0, -R13, R22 ;  /* 0x000000160d007221 */ /* 0x020fe20000000100 */
[----:B----4-:R-:W-:-:S03]  /*0af0*/  FADD R15, -R24, R29 ;  /* 0x0000001d180f7221 */ /* 0x010fc60000000100 */
[----:B------:R-:W-:Y:S01]  /*0b00*/  FFMA R18, R18, R0, R13 ;  /* 0x0000000012127223 */ /* 0x000fe2000000000d */
[----:B------:R-:W-:Y:S01]  /*0b10*/  FFMA R19, R19, R15, R24 ;  /* 0x0000000f13137223 */ /* 0x000fe20000000018 */
[----:B------:R-:W-:Y:S04]  /*0b20*/  STG.E.128 desc[UR4][R2.64], R8 ;  /* 0x0000000802007986 */ /* 0x000fe8000c101d04 */
[----:B------:R-:W-:Y:S01]  /*0b30*/  STG.E.128 desc[UR4][R2.64+0x800], R16 ;  /* 0x0008001002007986 */ /* 0x000fe2000c101d04 */
[----:B------:R-:W-:Y:S05]  /*0b40*/  EXIT ;  /* 0x000000000000794d */ /* 0x000fea0003800000 */
.L_x_0:
[----:B------:R-:W-:-:S00]  /*0b50*/  BRA `(.L_x_0) ;  /* 0xfffffffc00fc7947 */ /* 0x000fc0000383ffff */
[----:B------:R-:W-:-:S00]  /*0b60*/  NOP ;  /* 0x0000000000007918 */ /* 0x000fc00000000000 */
        /* <DEDUP_REMOVED lines=9> */
.L_x_1:


//--------------------- .nv.constant0.triton_poi_fused__unsafe_index_add_mul_sub_18 --------------------------
	.section	.nv.constant0.triton_poi_fused__unsafe_index_add_mul_sub_18,"a",@progbits
	.sectionflags	@""
	.align	4
.nv.constant0.triton_poi_fused__unsafe_index_add_mul_sub_18:
	.zero		580
